//
// Generated by NVIDIA NVVM Compiler
//
// Compiler Build ID: CL-36424714
// Cuda compilation tools, release 13.0, V13.0.88
// Based on NVVM 20.0.0
//

.version 9.0
.target sm_100
.address_size 64

	// .globl	_Z24globalMemCoalescedKernelPiS_m

.visible .entry _Z24globalMemCoalescedKernelPiS_m(
	.param .u64 .ptr .align 1 _Z24globalMemCoalescedKernelPiS_m_param_0,
	.param .u64 .ptr .align 1 _Z24globalMemCoalescedKernelPiS_m_param_1,
	.param .u64 _Z24globalMemCoalescedKernelPiS_m_param_2
)
{
	.reg .pred 	%p<4>;
	.reg .b32 	%r<7>;
	.reg .b64 	%rd<16>;

	ld.param.u64 	%rd8, [_Z24globalMemCoalescedKernelPiS_m_param_0];
	ld.param.u64 	%rd9, [_Z24globalMemCoalescedKernelPiS_m_param_1];
	ld.param.u64 	%rd10, [_Z24globalMemCoalescedKernelPiS_m_param_2];
	setp.eq.s64 	%p1, %rd10, 0;
	@%p1 bra 	$L__BB0_5;
	mov.u32 	%r1, %ctaid.x;
	mov.u32 	%r2, %ntid.x;
	mov.u32 	%r3, %tid.x;
	mad.lo.s32 	%r4, %r1, %r2, %r3;
	cvt.u64.u32 	%rd1, %r4;
	mov.u32 	%r5, %nctaid.x;
	mul.wide.u32 	%rd2, %r5, %r2;
	cvta.to.global.u64 	%rd3, %rd9;
	cvta.to.global.u64 	%rd4, %rd8;
	mov.b64 	%rd15, 0;
$L__BB0_2:
	add.s64 	%rd6, %rd15, %rd1;
	setp.ge.u64 	%p2, %rd6, %rd10;
	@%p2 bra 	$L__BB0_4;
	shl.b64 	%rd12, %rd6, 2;
	add.s64 	%rd13, %rd3, %rd12;
	ld.global.u32 	%r6, [%rd13];
	add.s64 	%rd14, %rd4, %rd12;
	st.global.u32 	[%rd14], %r6;
$L__BB0_4:
	add.s64 	%rd15, %rd15, %rd2;
	setp.lt.u64 	%p3, %rd15, %rd10;
	@%p3 bra 	$L__BB0_2;
$L__BB0_5:
	ret;

}
	// .globl	_Z21globalMemStrideKernelPiS_ii
.visible .entry _Z21globalMemStrideKernelPiS_ii(
	.param .u64 .ptr .align 1 _Z21globalMemStrideKernelPiS_ii_param_0,
	.param .u64 .ptr .align 1 _Z21globalMemStrideKernelPiS_ii_param_1,
	.param .u32 _Z21globalMemStrideKernelPiS_ii_param_2,
	.param .u32 _Z21globalMemStrideKernelPiS_ii_param_3
)
{
	.reg .pred 	%p<2>;
	.reg .b32 	%r<12>;
	.reg .b64 	%rd<23>;

	ld.param.u64 	%rd9, [_Z21globalMemStrideKernelPiS_ii_param_0];
	ld.param.u64 	%rd10, [_Z21globalMemStrideKernelPiS_ii_param_1];
	ld.param.u32 	%r1, [_Z21globalMemStrideKernelPiS_ii_param_2];
	ld.param.s32 	%rd2, [_Z21globalMemStrideKernelPiS_ii_param_3];
	mov.u32 	%r2, %ctaid.x;
	mov.u32 	%r3, %ntid.x;
	mov.u32 	%r4, %tid.x;
	mad.lo.s32 	%r5, %r2, %r3, %r4;
	cvt.u64.u32 	%rd1, %r5;
	and.b64  	%rd11, %rd2, -4294967296;
	setp.ne.s64 	%p1, %rd11, 0;
	@%p1 bra 	$L__BB1_2;
	cvt.u32.u64 	%r6, %rd2;
	cvt.u32.u64 	%r7, %rd1;
	div.u32 	%r8, %r7, %r6;
	mul.lo.s32 	%r9, %r8, %r6;
	sub.s32 	%r10, %r7, %r9;
	cvt.u64.u32 	%rd21, %r8;
	cvt.u64.u32 	%rd22, %r10;
	bra.uni 	$L__BB1_3;
$L__BB1_2:
	div.u64 	%rd21, %rd1, %rd2;
	mul.lo.s64 	%rd12, %rd21, %rd2;
	sub.s64 	%rd22, %rd1, %rd12;
$L__BB1_3:
	cvt.s64.s32 	%rd13, %r1;
	mad.lo.s64 	%rd14, %rd22, %rd13, %rd21;
	cvta.to.global.u64 	%rd15, %rd10;
	shl.b64 	%rd16, %rd14, 2;
	add.s64 	%rd17, %rd15, %rd16;
	ld.global.u32 	%r11, [%rd17];
	cvta.to.global.u64 	%rd18, %rd9;
	shl.b64 	%rd19, %rd1, 2;
	add.s64 	%rd20, %rd18, %rd19;
	st.global.u32 	[%rd20], %r11;
	ret;

}
	// .globl	_Z21globalMemOffsetKernelPiS_mm
.visible .entry _Z21globalMemOffsetKernelPiS_mm(
	.param .u64 .ptr .align 1 _Z21globalMemOffsetKernelPiS_mm_param_0,
	.param .u64 .ptr .align 1 _Z21globalMemOffsetKernelPiS_mm_param_1,
	.param .u64 _Z21globalMemOffsetKernelPiS_mm_param_2,
	.param .u64 _Z21globalMemOffsetKernelPiS_mm_param_3
)
{
	.reg .pred 	%p<2>;
	.reg .b32 	%r<9>;
	.reg .b64 	%rd<19>;

	ld.param.u64 	%rd6, [_Z21globalMemOffsetKernelPiS_mm_param_0];
	ld.param.u64 	%rd7, [_Z21globalMemOffsetKernelPiS_mm_param_1];
	ld.param.u64 	%rd8, [_Z21globalMemOffsetKernelPiS_mm_param_2];
	ld.param.u64 	%rd9, [_Z21globalMemOffsetKernelPiS_mm_param_3];
	mov.u32 	%r1, %ctaid.x;
	mov.u32 	%r2, %ntid.x;
	mov.u32 	%r3, %tid.x;
	mad.lo.s32 	%r4, %r1, %r2, %r3;
	cvt.u64.u32 	%rd1, %r4;
	add.s64 	%rd2, %rd9, %rd1;
	or.b64  	%rd10, %rd2, %rd8;
	and.b64  	%rd11, %rd10, -4294967296;
	setp.ne.s64 	%p1, %rd11, 0;
	@%p1 bra 	$L__BB2_2;
	cvt.u32.u64 	%r5, %rd8;
	cvt.u32.u64 	%r6, %rd2;
	rem.u32 	%r7, %r6, %r5;
	cvt.u64.u32 	%rd18, %r7;
	bra.uni 	$L__BB2_3;
$L__BB2_2:
	rem.u64 	%rd18, %rd2, %rd8;
$L__BB2_3:
	cvta.to.global.u64 	%rd12, %rd7;
	shl.b64 	%rd13, %rd18, 2;
	add.s64 	%rd14, %rd12, %rd13;
	ld.global.u32 	%r8, [%rd14];
	cvta.to.global.u64 	%rd15, %rd6;
	shl.b64 	%rd16, %rd1, 2;
	add.s64 	%rd17, %rd15, %rd16;
	st.global.u32 	[%rd17], %r8;
	ret;

}


// ===== COMPILED SASS (sm_100) =====

	.target	sm_100

	.elftype	@"ET_EXEC"


//--------------------- .note.nv.tkinfo           --------------------------
	.section	.note.nv.tkinfo,"",@"SHT_NOTE"
	.sectionflags	@"SHF_NOTE_NV_TKINFO"
	.tkinfo
        /*0018*/ 	.word	0x00000002
        /*0030*/ 	.string	""
        /*0030*/ 	.string	"ptxas"
        /*0030*/ 	.string	"Cuda compilation tools, release 13.0, V13.0.88"
        /*0030*/ 	.string	"Build cuda_13.0.r13.0/compiler.36424714_0"
        /*0030*/ 	.string	"-arch sm_100 -m 64 "



//--------------------- .note.nv.cuinfo           --------------------------
	.section	.note.nv.cuinfo,"",@"SHT_NOTE"
	.sectionflags	@"SHF_NOTE_NV_CUINFO"
        /*0018*/ 	.short	0x0002
        /*001a*/ 	.short	0x0064
        /*001c*/ 	.short	0x0082
	.zero		2


//--------------------- .nv.info                  --------------------------
	.section	.nv.info,"",@"SHT_CUDA_INFO"
	.align	4


	//----- nvinfo : EIATTR_REGCOUNT
	.align		4
        /*0000*/ 	.byte	0x04, 0x2f
        /*0002*/ 	.short	(.L_1 - .L_0)
	.align		4
.L_0:
        /*0004*/ 	.word	index@(_Z24globalMemCoalescedKernelPiS_m)
        /*0008*/ 	.word	0x00000010


	//----- nvinfo : EIATTR_FRAME_SIZE
	.align		4
.L_1:
        /*000c*/ 	.byte	0x04, 0x11
        /*000e*/ 	.short	(.L_3 - .L_2)
	.align		4
.L_2:
        /*0010*/ 	.word	index@(_Z24globalMemCoalescedKernelPiS_m)
        /*0014*/ 	.word	0x00000000


	//----- nvinfo : EIATTR_REGCOUNT
	.align		4
.L_3:
        /*0018*/ 	.byte	0x04, 0x2f
        /*001a*/ 	.short	(.L_5 - .L_4)
	.align		4
.L_4:
        /*001c*/ 	.word	index@(_Z21globalMemStrideKernelPiS_ii)
        /*0020*/ 	.word	0x00000010


	//----- nvinfo : EIATTR_FRAME_SIZE
	.align		4
.L_5:
        /*0024*/ 	.byte	0x04, 0x11
        /*0026*/ 	.short	(.L_7 - .L_6)
	.align		4
.L_6:
        /*0028*/ 	.word	index@($__internal_1_$__cuda_sm20_div_u64)
        /*002c*/ 	.word	0x00000000


	//----- nvinfo : EIATTR_FRAME_SIZE
	.align		4
.L_7:
        /*0030*/ 	.byte	0x04, 0x11
        /*0032*/ 	.short	(.L_9 - .L_8)
	.align		4
.L_8:
        /*0034*/ 	.word	index@(_Z21globalMemStrideKernelPiS_ii)
        /*0038*/ 	.word	0x00000000


	//----- nvinfo : EIATTR_REGCOUNT
	.align		4
.L_9:
        /*003c*/ 	.byte	0x04, 0x2f
        /*003e*/ 	.short	(.L_11 - .L_10)
	.align		4
.L_10:
        /*0040*/ 	.word	index@(_Z21globalMemOffsetKernelPiS_mm)
        /*0044*/ 	.word	0x00000014


	//----- nvinfo : EIATTR_FRAME_SIZE
	.align		4
.L_11:
        /*0048*/ 	.byte	0x04, 0x11
        /*004a*/ 	.short	(.L_13 - .L_12)
	.align		4
.L_12:
        /*004c*/ 	.word	index@($__internal_0_$__cuda_sm20_rem_u64)
        /*0050*/ 	.word	0x00000000


	//----- nvinfo : EIATTR_FRAME_SIZE
	.align		4
.L_13:
        /*0054*/ 	.byte	0x04, 0x11
        /*0056*/ 	.short	(.L_15 - .L_14)
	.align		4
.L_14:
        /*0058*/ 	.word	index@(_Z21globalMemOffsetKernelPiS_mm)
        /*005c*/ 	.word	0x00000000


	//----- nvinfo : EIATTR_MIN_STACK_SIZE
	.align		4
.L_15:
        /*0060*/ 	.byte	0x04, 0x12
        /*0062*/ 	.short	(.L_17 - .L_16)
	.align		4
.L_16:
        /*0064*/ 	.word	index@(_Z21globalMemOffsetKernelPiS_mm)
        /*0068*/ 	.word	0x00000000


	//----- nvinfo : EIATTR_MIN_STACK_SIZE
	.align		4
.L_17:
        /*006c*/ 	.byte	0x04, 0x12
        /*006e*/ 	.short	(.L_19 - .L_18)
	.align		4
.L_18:
        /*0070*/ 	.word	index@(_Z21globalMemStrideKernelPiS_ii)
        /*0074*/ 	.word	0x00000000


	//----- nvinfo : EIATTR_MIN_STACK_SIZE
	.align		4
.L_19:
        /*0078*/ 	.byte	0x04, 0x12
        /*007a*/ 	.short	(.L_21 - .L_20)
	.align		4
.L_20:
        /*007c*/ 	.word	index@(_Z24globalMemCoalescedKernelPiS_m)
        /*0080*/ 	.word	0x00000000
.L_21:


//--------------------- .nv.compat                --------------------------
	.section	.nv.compat,"",@"SHT_CUDA_COMPAT_INFO"
	.align	4
        /*0000*/ 	.byte	0x02, 0x09, 0x00, 0x00, 0x02, 0x02, 0x01, 0x00, 0x02, 0x05, 0x05, 0x00, 0x03, 0x07, 0x01, 0x01
        /*0010*/ 	.byte	0x02, 0x03, 0x00, 0x00, 0x02, 0x06, 0x01, 0x00, 0x04, 0x0b, 0x08, 0x00, 0x09, 0x00, 0x00, 0x00
        /*0020*/ 	.byte	0x00, 0x00, 0x00, 0x00


//--------------------- .nv.info._Z21globalMemOffsetKernelPiS_mm --------------------------
	.section	.nv.info._Z21globalMemOffsetKernelPiS_mm,"",@"SHT_CUDA_INFO"
	.sectionflags	@""
	.align	4


	//----- nvinfo : EIATTR_CUDA_API_VERSION
	.align		4
        /*0000*/ 	.byte	0x04, 0x37
        /*0002*/ 	.short	(.L_23 - .L_22)
.L_22:
        /*0004*/ 	.word	0x00000082


	//----- nvinfo : EIATTR_KPARAM_INFO
	.align		4
.L_23:
        /*0008*/ 	.byte	0x04, 0x17
        /*000a*/ 	.short	(.L_25 - .L_24)
.L_24:
        /*000c*/ 	.word	0x00000000
        /*0010*/ 	.short	0x0003
        /*0012*/ 	.short	0x0018
        /*0014*/ 	.byte	0x00, 0xf0, 0x21, 0x00


	//----- nvinfo : EIATTR_KPARAM_INFO
	.align		4
.L_25:
        /*0018*/ 	.byte	0x04, 0x17
        /*001a*/ 	.short	(.L_27 - .L_26)
.L_26:
        /*001c*/ 	.word	0x00000000
        /*0020*/ 	.short	0x0002
        /*0022*/ 	.short	0x0010
        /*0024*/ 	.byte	0x00, 0xf0, 0x21, 0x00


	//----- nvinfo : EIATTR_KPARAM_INFO
	.align		4
.L_27:
        /*0028*/ 	.byte	0x04, 0x17
        /*002a*/ 	.short	(.L_29 - .L_28)
.L_28:
        /*002c*/ 	.word	0x00000000
        /*0030*/ 	.short	0x0001
        /*0032*/ 	.short	0x0008
        /*0034*/ 	.byte	0x00, 0xf5, 0x21, 0x00


	//----- nvinfo : EIATTR_KPARAM_INFO
	.align		4
.L_29:
        /*0038*/ 	.byte	0x04, 0x17
        /*003a*/ 	.short	(.L_31 - .L_30)
.L_30:
        /*003c*/ 	.word	0x00000000
        /*0040*/ 	.short	0x0000
        /*0042*/ 	.short	0x0000
        /*0044*/ 	.byte	0x00, 0xf5, 0x21, 0x00


	//----- nvinfo : EIATTR_SPARSE_MMA_MASK
	.align		4
.L_31:
        /*0048*/ 	.byte	0x03, 0x50
        /*004a*/ 	.short	0x0000


	//----- nvinfo : EIATTR_MAXREG_COUNT
	.align		4
        /*004c*/ 	.byte	0x03, 0x1b
        /*004e*/ 	.short	0x00ff


	//----- nvinfo : EIATTR_MERCURY_ISA_VERSION
	.align		4
        /*0050*/ 	.byte	0x03, 0x5f
        /*0052*/ 	.short	0x0101


	//----- nvinfo : EIATTR_VRC_CTA_INIT_COUNT
	.align		4
        /*0054*/ 	.byte	0x02, 0x4a
	.zero		1
	.zero		1


	//----- nvinfo : EIATTR_EXIT_INSTR_OFFSETS
	.align		4
        /*0058*/ 	.byte	0x04, 0x1c
        /*005a*/ 	.short	(.L_33 - .L_32)


	//   ....[0]....
.L_32:
        /*005c*/ 	.word	0x000002d0


	//----- nvinfo : EIATTR_CRS_STACK_SIZE
	.align		4
.L_33:
        /*0060*/ 	.byte	0x04, 0x1e
        /*0062*/ 	.short	(.L_35 - .L_34)
.L_34:
        /*0064*/ 	.word	0x00000000


	//----- nvinfo : EIATTR_CBANK_PARAM_SIZE
	.align		4
.L_35:
        /*0068*/ 	.byte	0x03, 0x19
        /*006a*/ 	.short	0x0020


	//----- nvinfo : EIATTR_PARAM_CBANK
	.align		4
        /*006c*/ 	.byte	0x04, 0x0a
        /*006e*/ 	.short	(.L_37 - .L_36)
	.align		4
.L_36:
        /*0070*/ 	.word	index@(.nv.constant0._Z21globalMemOffsetKernelPiS_mm)
        /*0074*/ 	.short	0x0380
        /*0076*/ 	.short	0x0020


	//----- nvinfo : EIATTR_SW_WAR
	.align		4
.L_37:
        /*0078*/ 	.byte	0x04, 0x36
        /*007a*/ 	.short	(.L_39 - .L_38)
.L_38:
        /*007c*/ 	.word	0x00000008
.L_39:


//--------------------- .nv.info._Z21globalMemStrideKernelPiS_ii --------------------------
	.section	.nv.info._Z21globalMemStrideKernelPiS_ii,"",@"SHT_CUDA_INFO"
	.sectionflags	@""
	.align	4


	//----- nvinfo : EIATTR_CUDA_API_VERSION
	.align		4
        /*0000*/ 	.byte	0x04, 0x37
        /*0002*/ 	.short	(.L_41 - .L_40)
.L_40:
        /*0004*/ 	.word	0x00000082


	//----- nvinfo : EIATTR_KPARAM_INFO
	.align		4
.L_41:
        /*0008*/ 	.byte	0x04, 0x17
        /*000a*/ 	.short	(.L_43 - .L_42)
.L_42:
        /*000c*/ 	.word	0x00000000
        /*0010*/ 	.short	0x0003
        /*0012*/ 	.short	0x0014
        /*0014*/ 	.byte	0x00, 0xf0, 0x11, 0x00


	//----- nvinfo : EIATTR_KPARAM_INFO
	.align		4
.L_43:
        /*0018*/ 	.byte	0x04, 0x17
        /*001a*/ 	.short	(.L_45 - .L_44)
.L_44:
        /*001c*/ 	.word	0x00000000
        /*0020*/ 	.short	0x0002
        /*0022*/ 	.short	0x0010
        /*0024*/ 	.byte	0x00, 0xf0, 0x11, 0x00


	//----- nvinfo : EIATTR_KPARAM_INFO
	.align		4
.L_45:
        /*0028*/ 	.byte	0x04, 0x17
        /*002a*/ 	.short	(.L_47 - .L_46)
.L_46:
        /*002c*/ 	.word	0x00000000
        /*0030*/ 	.short	0x0001
        /*0032*/ 	.short	0x0008
        /*0034*/ 	.byte	0x00, 0xf5, 0x21, 0x00


	//----- nvinfo : EIATTR_KPARAM_INFO
	.align		4
.L_47:
        /*0038*/ 	.byte	0x04, 0x17
        /*003a*/ 	.short	(.L_49 - .L_48)
.L_48:
        /*003c*/ 	.word	0x00000000
        /*0040*/ 	.short	0x0000
        /*0042*/ 	.short	0x0000
        /*0044*/ 	.byte	0x00, 0xf5, 0x21, 0x00


	//----- nvinfo : EIATTR_SPARSE_MMA_MASK
	.align		4
.L_49:
        /*0048*/ 	.byte	0x03, 0x50
        /*004a*/ 	.short	0x0000


	//----- nvinfo : EIATTR_MAXREG_COUNT
	.align		4
        /*004c*/ 	.byte	0x03, 0x1b
        /*004e*/ 	.short	0x00ff


	//----- nvinfo : EIATTR_MERCURY_ISA_VERSION
	.align		4
        /*0050*/ 	.byte	0x03, 0x5f
        /*0052*/ 	.short	0x0101


	//----- nvinfo : EIATTR_VRC_CTA_INIT_COUNT
	.align		4
        /*0054*/ 	.byte	0x02, 0x4a
	.zero		1
	.zero		1


	//----- nvinfo : EIATTR_EXIT_INSTR_OFFSETS
	.align		4
        /*0058*/ 	.byte	0x04, 0x1c
        /*005a*/ 	.short	(.L_51 - .L_50)


	//   ....[0]....
.L_50:
        /*005c*/ 	.word	0x000003b0


	//----- nvinfo : EIATTR_CRS_STACK_SIZE
	.align		4
.L_51:
        /*0060*/ 	.byte	0x04, 0x1e
        /*0062*/ 	.short	(.L_53 - .L_52)
.L_52:
        /*0064*/ 	.word	0x00000000


	//----- nvinfo : EIATTR_CBANK_PARAM_SIZE
	.align		4
.L_53:
        /*0068*/ 	.byte	0x03, 0x19
        /*006a*/ 	.short	0x0018


	//----- nvinfo : EIATTR_PARAM_CBANK
	.align		4
        /*006c*/ 	.byte	0x04, 0x0a
        /*006e*/ 	.short	(.L_55 - .L_54)
	.align		4
.L_54:
        /*0070*/ 	.word	index@(.nv.constant0._Z21globalMemStrideKernelPiS_ii)
        /*0074*/ 	.short	0x0380
        /*0076*/ 	.short	0x0018


	//----- nvinfo : EIATTR_SW_WAR
	.align		4
.L_55:
        /*0078*/ 	.byte	0x04, 0x36
        /*007a*/ 	.short	(.L_57 - .L_56)
.L_56:
        /*007c*/ 	.word	0x00000008
.L_57:


//--------------------- .nv.info._Z24globalMemCoalescedKernelPiS_m --------------------------
	.section	.nv.info._Z24globalMemCoalescedKernelPiS_m,"",@"SHT_CUDA_INFO"
	.sectionflags	@""
	.align	4


	//----- nvinfo : EIATTR_CUDA_API_VERSION
	.align		4
        /*0000*/ 	.byte	0x04, 0x37
        /*0002*/ 	.short	(.L_59 - .L_58)
.L_58:
        /*0004*/ 	.word	0x00000082


	//----- nvinfo : EIATTR_KPARAM_INFO
	.align		4
.L_59:
        /*0008*/ 	.byte	0x04, 0x17
        /*000a*/ 	.short	(.L_61 - .L_60)
.L_60:
        /*000c*/ 	.word	0x00000000
        /*0010*/ 	.short	0x0002
        /*0012*/ 	.short	0x0010
        /*0014*/ 	.byte	0x00, 0xf0, 0x21, 0x00


	//----- nvinfo : EIATTR_KPARAM_INFO
	.align		4
.L_61:
        /*0018*/ 	.byte	0x04, 0x17
        /*001a*/ 	.short	(.L_63 - .L_62)
.L_62:
        /*001c*/ 	.word	0x00000000
        /*0020*/ 	.short	0x0001
        /*0022*/ 	.short	0x0008
        /*0024*/ 	.byte	0x00, 0xf5, 0x21, 0x00


	//----- nvinfo : EIATTR_KPARAM_INFO
	.align		4
.L_63:
        /*0028*/ 	.byte	0x04, 0x17
        /*002a*/ 	.short	(.L_65 - .L_64)
.L_64:
        /*002c*/ 	.word	0x00000000
        /*0030*/ 	.short	0x0000
        /*0032*/ 	.short	0x0000
        /*0034*/ 	.byte	0x00, 0xf5, 0x21, 0x00


	//----- nvinfo : EIATTR_SPARSE_MMA_MASK
	.align		4
.L_65:
        /*0038*/ 	.byte	0x03, 0x50
        /*003a*/ 	.short	0x0000


	//----- nvinfo : EIATTR_MAXREG_COUNT
	.align		4
        /*003c*/ 	.byte	0x03, 0x1b
        /*003e*/ 	.short	0x00ff


	//----- nvinfo : EIATTR_MERCURY_ISA_VERSION
	.align		4
        /*0040*/ 	.byte	0x03, 0x5f
        /*0042*/ 	.short	0x0101


	//----- nvinfo : EIATTR_VRC_CTA_INIT_COUNT
	.align		4
        /*0044*/ 	.byte	0x02, 0x4a
	.zero		1
	.zero		1


	//----- nvinfo : EIATTR_EXIT_INSTR_OFFSETS
	.align		4
        /*0048*/ 	.byte	0x04, 0x1c
        /*004a*/ 	.short	(.L_67 - .L_66)


	//   ....[0]....
.L_66:
        /*004c*/ 	.word	0x00000040


	//   ....[1]....
        /*0050*/ 	.word	0x00000220


	//----- nvinfo : EIATTR_CBANK_PARAM_SIZE
	.align		4
.L_67:
        /*0054*/ 	.byte	0x03, 0x19
        /*0056*/ 	.short	0x0018


	//----- nvinfo : EIATTR_PARAM_CBANK
	.align		4
        /*0058*/ 	.byte	0x04, 0x0a
        /*005a*/ 	.short	(.L_69 - .L_68)
	.align		4
.L_68:
        /*005c*/ 	.word	index@(.nv.constant0._Z24globalMemCoalescedKernelPiS_m)
        /*0060*/ 	.short	0x0380
        /*0062*/ 	.short	0x0018


	//----- nvinfo : EIATTR_SW_WAR
	.align		4
.L_69:
        /*0064*/ 	.byte	0x04, 0x36
        /*0066*/ 	.short	(.L_71 - .L_70)
.L_70:
        /*0068*/ 	.word	0x00000008
.L_71:


//--------------------- .nv.callgraph             --------------------------
	.section	.nv.callgraph,"",@"SHT_CUDA_CALLGRAPH"
	.align	4
	.sectionentsize	8
	.align		4
        /*0000*/ 	.word	0x00000000
	.align		4
        /*0004*/ 	.word	0xffffffff
	.align		4
        /*0008*/ 	.word	0x00000000
	.align		4
        /*000c*/ 	.word	0xfffffffe
	.align		4
        /*0010*/ 	.word	0x00000000
	.align		4
        /*0014*/ 	.word	0xfffffffd
	.align		4
        /*0018*/ 	.word	0x00000000
	.align		4
        /*001c*/ 	.word	0xfffffffc


//--------------------- .text._Z21globalMemOffsetKernelPiS_mm --------------------------
	.section	.text._Z21globalMemOffsetKernelPiS_mm,"ax",@progbits
	.align	128
        .global         _Z21globalMemOffsetKernelPiS_mm
        .type           _Z21globalMemOffsetKernelPiS_mm,@function
        .size           _Z21globalMemOffsetKernelPiS_mm,(.L_x_9 - _Z21globalMemOffsetKernelPiS_mm)
        .other          _Z21globalMemOffsetKernelPiS_mm,@"STO_CUDA_ENTRY STV_DEFAULT"
_Z21globalMemOffsetKernelPiS_mm:
.text._Z21globalMemOffsetKernelPiS_mm:
[----:B------:R-:W-:Y:S01]  /*0000*/  LDC R1, c[0x0][0x37c] ;  /* 0x0000df00ff017b82 */ /* 0x000fe20000000800 */
[----:B------:R-:W0:Y:S07]  /*0010*/  S2R R3, SR_TID.X ;  /* 0x0000000000037919 */ /* 0x000e2e0000002100 */
[----:B------:R-:W0:Y:S01]  /*0020*/  S2UR UR4, SR_CTAID.X ;  /* 0x00000000000479c3 */ /* 0x000e220000002500 */
[----:B------:R-:W1:Y:S01]  /*0030*/  LDCU.64 UR6, c[0x0][0x398] ;  /* 0x00007300ff0677ac */ /* 0x000e620008000a00 */
[----:B------:R-:W-:Y:S01]  /*0040*/  BSSY.RECONVERGENT B0, `(.L_x_0) ;  /* 0x0000021000007945 */ /* 0x000fe20003800200 */
[----:B------:R-:W2:Y:S05]  /*0050*/  LDCU UR8, c[0x0][0x394] ;  /* 0x00007280ff0877ac */ /* 0x000eaa0008000800 */
[----:B------:R-:W0:Y:S02]  /*0060*/  LDC R0, c[0x0][0x360] ;  /* 0x0000d800ff007b82 */ /* 0x000e240000000800 */
[----:B0-----:R-:W-:Y:S01]  /*0070*/  IMAD R0, R0, UR4, R3 ;  /* 0x0000000400007c24 */ /* 0x001fe2000f8e0203 */
[----:B------:R-:W0:Y:S04]  /*0080*/  LDCU.64 UR4, c[0x0][0x358] ;  /* 0x00006b00ff0477ac */ /* 0x000e280008000a00 */
[----:B-1----:R-:W-:-:S05]  /*0090*/  IADD3 R4, P0, PT, R0, UR6, RZ ;  /* 0x0000000600047c10 */ /* 0x002fca000ff1e0ff */
[----:B------:R-:W-:-:S05]  /*00a0*/  IMAD.X R5, RZ, RZ, UR7, P0 ;  /* 0x00000007ff057e24 */ /* 0x000fca00080e06ff */
[----:B--2---:R-:W-:-:S04]  /*00b0*/  LOP3.LUT R2, R5, UR8, RZ, 0xfc, !PT ;  /* 0x0000000805027c12 */ /* 0x004fc8000f8efcff */
[----:B------:R-:W-:-:S13]  /*00c0*/  ISETP.NE.U32.AND P0, PT, R2, RZ, PT ;  /* 0x000000ff0200720c */ /* 0x000fda0003f05070 */
[----:B0-----:R-:W-:Y:S05]  /*00d0*/  @P0 BRA `(.L_x_1) ;  /* 0x0000000000540947 */ /* 0x001fea0003800000 */
[----:B------:R-:W0:Y:S02]  /*00e0*/  LDCU UR6, c[0x0][0x390] ;  /* 0x00007200ff0677ac */ /* 0x000e240008000800 */
[----:B0-----:R-:W0:Y:S01]  /*00f0*/  I2F.U32.RP R5, UR6 ;  /* 0x0000000600057d06 */ /* 0x001e220008209000 */
[----:B------:R-:W-:-:S07]  /*0100*/  ISETP.NE.U32.AND P1, PT, RZ, UR6, PT ;  /* 0x00000006ff007c0c */ /* 0x000fce000bf25070 */
[----:B0-----:R-:W0:Y:S02]  /*0110*/  MUFU.RCP R5, R5 ;  /* 0x0000000500057308 */ /* 0x001e240000001000 */
[----:B0-----:R-:W-:-:S06]  /*0120*/  VIADD R2, R5, 0xffffffe ;  /* 0x0ffffffe05027836 */ /* 0x001fcc0000000000 */
[----:B------:R0:W1:Y:S02]  /*0130*/  F2I.FTZ.U32.TRUNC.NTZ R3, R2 ;  /* 0x0000000200037305 */ /* 0x000064000021f000 */
[----:B0-----:R-:W-:Y:S01]  /*0140*/  IMAD.MOV.U32 R2, RZ, RZ, RZ ;  /* 0x000000ffff027224 */ /* 0x001fe200078e00ff */
[----:B-1----:R-:W-:-:S05]  /*0150*/  IADD3 R7, PT, PT, RZ, -R3, RZ ;  /* 0x80000003ff077210 */ /* 0x002fca0007ffe0ff */
[----:B------:R-:W-:-:S04]  /*0160*/  IMAD R7, R7, UR6, RZ ;  /* 0x0000000607077c24 */ /* 0x000fc8000f8e02ff */
[----:B------:R-:W-:-:S06]  /*0170*/  IMAD.HI.U32 R3, R3, R7, R2 ;  /* 0x0000000703037227 */ /* 0x000fcc00078e0002 */
[----:B------:R-:W-:-:S04]  /*0180*/  IMAD.HI.U32 R3, R3, R4, RZ ;  /* 0x0000000403037227 */ /* 0x000fc800078e00ff */
[----:B------:R-:W-:-:S04]  /*0190*/  IMAD.MOV R3, RZ, RZ, -R3 ;  /* 0x000000ffff037224 */ /* 0x000fc800078e0a03 */
[----:B------:R-:W-:Y:S02]  /*01a0*/  IMAD R4, R3, UR6, R4 ;  /* 0x0000000603047c24 */ /* 0x000fe4000f8e0204 */
[----:B------:R-:W-:-:S03]  /*01b0*/  IMAD.MOV.U32 R3, RZ, RZ, RZ ;  /* 0x000000ffff037224 */ /* 0x000fc600078e00ff */
[----:B------:R-:W-:-:S13]  /*01c0*/  ISETP.GE.U32.AND P0, PT, R4, UR6, PT ;  /* 0x0000000604007c0c */ /* 0x000fda000bf06070 */
[----:B------:R-:W-:-:S04]  /*01d0*/  @P0 IADD3 R4, PT, PT, R4, -UR6, RZ ;  /* 0x8000000604040c10 */ /* 0x000fc8000fffe0ff */
[----:B------:R-:W-:-:S13]  /*01e0*/  ISETP.GE.U32.AND P0, PT, R4, UR6, PT ;  /* 0x0000000604007c0c */ /* 0x000fda000bf06070 */
[----:B------:R-:W-:Y:S01]  /*01f0*/  @P0 VIADD R4, R4, -UR6 ;  /* 0x8000000604040c36 */ /* 0x000fe20008000000 */
[----:B------:R-:W-:-:S04]  /*0200*/  @!P1 LOP3.LUT R4, RZ, UR6, RZ, 0x33, !PT ;  /* 0x00000006ff049c12 */ /* 0x000fc8000f8e33ff */
[----:B------:R-:W-:Y:S01]  /*0210*/  MOV R2, R4 ;  /* 0x0000000400027202 */ /* 0x000fe20000000f00 */
[----:B------:R-:W-:Y:S06]  /*0220*/  BRA `(.L_x_2) ;  /* 0x0000000000087947 */ /* 0x000fec0003800000 */
.L_x_1:
[----:B------:R-:W-:-:S07]  /*0230*/  MOV R6, 0x250 ;  /* 0x0000025000067802 */ /* 0x000fce0000000f00 */
[----:B------:R-:W-:Y:S05]  /*0240*/  CALL.REL.NOINC `($__internal_0_$__cuda_sm20_rem_u64) ;  /* 0x0000000000247944 */ /* 0x000fea0003c00000 */
.L_x_2:
[----:B------:R-:W-:Y:S05]  /*0250*/  BSYNC.RECONVERGENT B0 ;  /* 0x0000000000007941 */ /* 0x000fea0003800200 */
.L_x_0:
[----:B------:R-:W0:Y:S02]  /*0260*/  LDCU.128 UR8, c[0x0][0x380] ;  /* 0x00007000ff0877ac */ /* 0x000e240008000c00 */
[----:B0-----:R-:W-:-:S04]  /*0270*/  LEA R4, P0, R2, UR10, 0x2 ;  /* 0x0000000a02047c11 */ /* 0x001fc8000f8010ff */
[----:B------:R-:W-:-:S06]  /*0280*/  LEA.HI.X R5, R2, UR11, R3, 0x2, P0 ;  /* 0x0000000b02057c11 */ /* 0x000fcc00080f1403 */
[----:B------:R-:W2:Y:S01]  /*0290*/  LDG.E R5, desc[UR4][R4.64] ;  /* 0x0000000404057981 */ /* 0x000ea2000c1e1900 */
[----:B------:R-:W-:-:S04]  /*02a0*/  LEA R2, P0, R0, UR8, 0x2 ;  /* 0x0000000800027c11 */ /* 0x000fc8000f8010ff */
[----:B------:R-:W-:-:S05]  /*02b0*/  LEA.HI.X R3, R0, UR9, RZ, 0x2, P0 ;  /* 0x0000000900037c11 */ /* 0x000fca00080f14ff */
[----:B--2---:R-:W-:Y:S01]  /*02c0*/  STG.E desc[UR4][R2.64], R5 ;  /* 0x0000000502007986 */ /* 0x004fe2000c101904 */
[----:B------:R-:W-:Y:S05]  /*02d0*/  EXIT ;  /* 0x000000000000794d */ /* 0x000fea0003800000 */
        .weak           $__internal_0_$__cuda_sm20_rem_u64
        .type           $__internal_0_$__cuda_sm20_rem_u64,@function
        .size           $__internal_0_$__cuda_sm20_rem_u64,(.L_x_9 - $__internal_0_$__cuda_sm20_rem_u64)
$__internal_0_$__cuda_sm20_rem_u64:
[----:B------:R-:W0:Y:S01]  /*02e0*/  LDCU.64 UR6, c[0x0][0x390] ;  /* 0x00007200ff0677ac */ /* 0x000e220008000a00 */
[----:B------:R-:W1:Y:S01]  /*02f0*/  LDC.64 R2, c[0x0][0x390] ;  /* 0x0000e400ff027b82 */ /* 0x000e620000000a00 */
[----:B0-----:R-:W0:Y:S08]  /*0300*/  I2F.U64.RP R7, UR6 ;  /* 0x0000000600077d12 */ /* 0x001e300008309000 */
[----:B0-----:R-:W0:Y:S02]  /*0310*/  MUFU.RCP R7, R7 ;  /* 0x0000000700077308 */ /* 0x001e240000001000 */
[----:B0-----:R-:W-:-:S06]  /*0320*/  IADD3 R8, PT, PT, R7, 0x1ffffffe, RZ ;  /* 0x1ffffffe07087810 */ /* 0x001fcc0007ffe0ff */
[----:B------:R-:W1:Y:S02]  /*0330*/  F2I.U64.TRUNC R8, R8 ;  /* 0x0000000800087311 */ /* 0x000e64000020d800 */
[----:B-1----:R-:W-:-:S04]  /*0340*/  IMAD.WIDE.U32 R10, R8, R2, RZ ;  /* 0x00000002080a7225 */ /* 0x002fc800078e00ff */
[----:B------:R-:W-:Y:S01]  /*0350*/  IMAD R11, R8, R3, R11 ;  /* 0x00000003080b7224 */ /* 0x000fe200078e020b */
[----:B------:R-:W-:-:S03]  /*0360*/  IADD3 R13, P0, PT, RZ, -R10, RZ ;  /* 0x8000000aff0d7210 */ /* 0x000fc60007f1e0ff */
[----:B------:R-:W-:Y:S02]  /*0370*/  IMAD R11, R9, R2, R11 ;  /* 0x00000002090b7224 */ /* 0x000fe400078e020b */
[----:B------:R-:W-:-:S04]  /*0380*/  IMAD.HI.U32 R10, R8, R13, RZ ;  /* 0x0000000d080a7227 */ /* 0x000fc800078e00ff */
[----:B------:R-:W-:Y:S01]  /*0390*/  IMAD.X R15, RZ, RZ, ~R11, P0 ;  /* 0x000000ffff0f7224 */ /* 0x000fe200000e0e0b */
[----:B------:R-:W-:-:S03]  /*03a0*/  MOV R11, R8 ;  /* 0x00000008000b7202 */ /* 0x000fc60000000f00 */
[-C--:B------:R-:W-:Y:S02]  /*03b0*/  IMAD R17, R9, R15.reuse, RZ ;  /* 0x0000000f09117224 */ /* 0x080fe400078e02ff */
[----:B------:R-:W-:-:S04]  /*03c0*/  IMAD.WIDE.U32 R10, P0, R8, R15, R10 ;  /* 0x0000000f080a7225 */ /* 0x000fc8000780000a */
[----:B------:R-:W-:-:S04]  /*03d0*/  IMAD.HI.U32 R7, R9, R15, RZ ;  /* 0x0000000f09077227 */ /* 0x000fc800078e00ff */
[----:B------:R-:W-:-:S04]  /*03e0*/  IMAD.HI.U32 R10, P1, R9, R13, R10 ;  /* 0x0000000d090a7227 */ /* 0x000fc8000782000a */
[----:B------:R-:W-:Y:S01]  /*03f0*/  IMAD.X R7, R7, 0x1, R9, P0 ;  /* 0x0000000107077824 */ /* 0x000fe200000e0609 */
[----:B------:R-:W-:-:S04]  /*0400*/  IADD3 R11, P2, PT, R17, R10, RZ ;  /* 0x0000000a110b7210 */ /* 0x000fc80007f5e0ff */
[----:B------:R-:W-:Y:S01]  /*0410*/  IADD3.X R7, PT, PT, RZ, RZ, R7, P2, P1 ;  /* 0x000000ffff077210 */ /* 0x000fe200017e2407 */
[----:B------:R-:W-:-:S04]  /*0420*/  IMAD.WIDE.U32 R8, R11, R2, RZ ;  /* 0x000000020b087225 */ /* 0x000fc800078e00ff */
[----:B------:R-:W-:Y:S01]  /*0430*/  IMAD R9, R11, R3, R9 ;  /* 0x000000030b097224 */ /* 0x000fe200078e0209 */
[----:B------:R-:W-:-:S03]  /*0440*/  IADD3 R13, P0, PT, RZ, -R8, RZ ;  /* 0x80000008ff0d7210 */ /* 0x000fc60007f1e0ff */
[----:B------:R-:W-:Y:S02]  /*0450*/  IMAD R9, R7, R2, R9 ;  /* 0x0000000207097224 */ /* 0x000fe400078e0209 */
[----:B------:R-:W-:-:S03]  /*0460*/  IMAD.HI.U32 R10, R11, R13, RZ ;  /* 0x0000000d0b0a7227 */ /* 0x000fc600078e00ff */
[----:B------:R-:W-:Y:S01]  /*0470*/  IADD3.X R8, PT, PT, RZ, ~R9, RZ, P0, !PT ;  /* 0x80000009ff087210 */ /* 0x000fe200007fe4ff */
[----:B------:R-:W-:-:S04]  /*0480*/  HFMA2 R9, -RZ, RZ, 0, 0 ;  /* 0x00000000ff097431 */ /* 0x000fc800000001ff */
[----:B------:R-:W-:-:S04]  /*0490*/  IMAD.WIDE.U32 R10, P0, R11, R8, R10 ;  /* 0x000000080b0a7225 */ /* 0x000fc8000780000a */
[C---:B------:R-:W-:Y:S02]  /*04a0*/  IMAD R12, R7.reuse, R8, RZ ;  /* 0x00000008070c7224 */ /* 0x040fe400078e02ff */
[----:B------:R-:W-:-:S04]  /*04b0*/  IMAD.HI.U32 R11, P1, R7, R13, R10 ;  /* 0x0000000d070b7227 */ /* 0x000fc8000782000a */
[----:B------:R-:W-:Y:S01]  /*04c0*/  IMAD.HI.U32 R8, R7, R8, RZ ;  /* 0x0000000807087227 */ /* 0x000fe200078e00ff */
[----:B------:R-:W-:-:S03]  /*04d0*/  IADD3 R11, P2, PT, R12, R11, RZ ;  /* 0x0000000b0c0b7210 */ /* 0x000fc60007f5e0ff */
[----:B------:R-:W-:Y:S02]  /*04e0*/  IMAD.X R7, R8, 0x1, R7, P0 ;  /* 0x0000000108077824 */ /* 0x000fe400000e0607 */
[----:B------:R-:W-:-:S03]  /*04f0*/  IMAD.HI.U32 R8, R11, R4, RZ ;  /* 0x000000040b087227 */ /* 0x000fc600078e00ff */
[----:B------:R-:W-:Y:S01]  /*0500*/  IADD3.X R7, PT, PT, RZ, RZ, R7, P2, P1 ;  /* 0x000000ffff077210 */ /* 0x000fe200017e2407 */
[----:B------:R-:W-:-:S04]  /*0510*/  IMAD.WIDE.U32 R8, R11, R5, R8 ;  /* 0x000000050b087225 */ /* 0x000fc800078e0008 */
[C---:B------:R-:W-:Y:S02]  /*0520*/  IMAD R11, R7.reuse, R5, RZ ;  /* 0x00000005070b7224 */ /* 0x040fe400078e02ff */
[----:B------:R-:W-:-:S04]  /*0530*/  IMAD.HI.U32 R8, P0, R7, R4, R8 ;  /* 0x0000000407087227 */ /* 0x000fc80007800008 */
[----:B------:R-:W-:Y:S01]  /*0540*/  IMAD.HI.U32 R7, R7, R5, RZ ;  /* 0x0000000507077227 */ /* 0x000fe200078e00ff */
[----:B------:R-:W-:-:S03]  /*0550*/  IADD3 R11, P1, PT, R11, R8, RZ ;  /* 0x000000080b0b7210 */ /* 0x000fc60007f3e0ff */
[----:B------:R-:W-:Y:S02]  /*0560*/  IMAD.X R7, RZ, RZ, R7, P0 ;  /* 0x000000ffff077224 */ /* 0x000fe400000e0607 */
[----:B------:R-:W-:-:S03]  /*0570*/  IMAD.WIDE.U32 R8, R11, R2, RZ ;  /* 0x000000020b087225 */ /* 0x000fc600078e00ff */
[----:B------:R-:W-:Y:S01]  /*0580*/  IADD3.X R7, PT, PT, RZ, R7, RZ, P1, !PT ;  /* 0x00000007ff077210 */ /* 0x000fe20000ffe4ff */
[----:B------:R-:W-:Y:S01]  /*0590*/  IMAD R11, R11, R3, R9 ;  /* 0x000000030b0b7224 */ /* 0x000fe200078e0209 */
[----:B------:R-:W-:-:S03]  /*05a0*/  IADD3 R9, P1, PT, -R8, R4, RZ ;  /* 0x0000000408097210 */ /* 0x000fc60007f3e1ff */
[-C--:B------:R-:W-:Y:S01]  /*05b0*/  IMAD R4, R7, R2.reuse, R11 ;  /* 0x0000000207047224 */ /* 0x080fe200078e020b */
[----:B------:R-:W-:-:S03]  /*05c0*/  ISETP.GE.U32.AND P0, PT, R9, R2, PT ;  /* 0x000000020900720c */ /* 0x000fc60003f06070 */
[----:B------:R-:W-:Y:S01]  /*05d0*/  IMAD.X R4, R5, 0x1, ~R4, P1 ;  /* 0x0000000105047824 */ /* 0x000fe200008e0e04 */
[----:B------:R-:W-:-:S04]  /*05e0*/  IADD3 R7, P1, PT, R9, -R2, RZ ;  /* 0x8000000209077210 */ /* 0x000fc80007f3e0ff */
[CC--:B------:R-:W-:Y:S02]  /*05f0*/  ISETP.GE.U32.AND.EX P0, PT, R4.reuse, R3.reuse, PT, P0 ;  /* 0x000000030400720c */ /* 0x0c0fe40003f06100 */
[----:B------:R-:W-:Y:S02]  /*0600*/  IADD3.X R8, PT, PT, R4, ~R3, RZ, P1, !PT ;  /* 0x8000000304087210 */ /* 0x000fe40000ffe4ff */
[----:B------:R-:W-:Y:S02]  /*0610*/  SEL R7, R7, R9, P0 ;  /* 0x0000000907077207 */ /* 0x000fe40000000000 */
[----:B------:R-:W-:Y:S02]  /*0620*/  SEL R8, R8, R4, P0 ;  /* 0x0000000408087207 */ /* 0x000fe40000000000 */
[CC--:B------:R-:W-:Y:S02]  /*0630*/  ISETP.GE.U32.AND P0, PT, R7.reuse, R2.reuse, PT ;  /* 0x000000020700720c */ /* 0x0c0fe40003f06070 */
[----:B------:R-:W-:-:S02]  /*0640*/  IADD3 R4, P2, PT, R7, -R2, RZ ;  /* 0x8000000207047210 */ /* 0x000fc40007f5e0ff */
[----:B------:R-:W-:Y:S02]  /*0650*/  ISETP.GE.U32.AND.EX P0, PT, R8, R3, PT, P0 ;  /* 0x000000030800720c */ /* 0x000fe40003f06100 */
[----:B------:R-:W-:Y:S01]  /*0660*/  ISETP.NE.U32.AND P1, PT, R2, RZ, PT ;  /* 0x000000ff0200720c */ /* 0x000fe20003f25070 */
[----:B------:R-:W-:Y:S01]  /*0670*/  IMAD.X R5, R8, 0x1, ~R3, P2 ;  /* 0x0000000108057824 */ /* 0x000fe200010e0e03 */
[----:B------:R-:W-:Y:S02]  /*0680*/  SEL R2, R4, R7, P0 ;  /* 0x0000000704027207 */ /* 0x000fe40000000000 */
[----:B------:R-:W-:Y:S02]  /*0690*/  MOV R7, 0x0 ;  /* 0x0000000000077802 */ /* 0x000fe40000000f00 */
[----:B------:R-:W-:Y:S02]  /*06a0*/  ISETP.NE.AND.EX P1, PT, R3, RZ, PT, P1 ;  /* 0x000000ff0300720c */ /* 0x000fe40003f25310 */
[----:B------:R-:W-:-:S02]  /*06b0*/  SEL R3, R5, R8, P0 ;  /* 0x0000000805037207 */ /* 0x000fc40000000000 */
[----:B------:R-:W-:Y:S02]  /*06c0*/  SEL R2, R2, 0xffffffff, P1 ;  /* 0xffffffff02027807 */ /* 0x000fe40000800000 */
[----:B------:R-:W-:Y:S01]  /*06d0*/  SEL R3, R3, 0xffffffff, P1 ;  /* 0xffffffff03037807 */ /* 0x000fe20000800000 */
[----:B------:R-:W-:Y:S06]  /*06e0*/  RET.REL.NODEC R6 `(_Z21globalMemOffsetKernelPiS_mm) ;  /* 0xfffffff806447950 */ /* 0x000fec0003c3ffff */
.L_x_3:
[----:B------:R-:W-:-:S00]  /*06f0*/  BRA `(.L_x_3) ;  /* 0xfffffffc00fc7947 */ /* 0x000fc0000383ffff */
[----:B------:R-:W-:-:S00]  /*0700*/  NOP ;  /* 0x0000000000007918 */ /* 0x000fc00000000000 */
[----:B------:R-:W-:-:S00]  /*0710*/  NOP ;  /* 0x0000000000007918 */ /* 0x000fc00000000000 */
[----:B------:R-:W-:-:S00]  /*0720*/  NOP ;  /* 0x0000000000007918 */ /* 0x000fc00000000000 */
[----:B------:R-:W-:-:S00]  /*0730*/  NOP ;  /* 0x0000000000007918 */ /* 0x000fc00000000000 */
[----:B------:R-:W-:-:S00]  /*0740*/  NOP ;  /* 0x0000000000007918 */ /* 0x000fc00000000000 */
[----:B------:R-:W-:-:S00]  /*0750*/  NOP ;  /* 0x0000000000007918 */ /* 0x000fc00000000000 */
[----:B------:R-:W-:-:S00]  /*0760*/  NOP ;  /* 0x0000000000007918 */ /* 0x000fc00000000000 */
[----:B------:R-:W-:-:S00]  /*0770*/  NOP ;  /* 0x0000000000007918 */ /* 0x000fc00000000000 */
.L_x_9:


//--------------------- .text._Z21globalMemStrideKernelPiS_ii --------------------------
	.section	.text._Z21globalMemStrideKernelPiS_ii,"ax",@progbits
	.align	128
        .global         _Z21globalMemStrideKernelPiS_ii
        .type           _Z21globalMemStrideKernelPiS_ii,@function
        .size           _Z21globalMemStrideKernelPiS_ii,(.L_x_10 - _Z21globalMemStrideKernelPiS_ii)
        .other          _Z21globalMemStrideKernelPiS_ii,@"STO_CUDA_ENTRY STV_DEFAULT"
_Z21globalMemStrideKernelPiS_ii:
.text._Z21globalMemStrideKernelPiS_ii:
[----:B------:R-:W-:Y:S01]  /*0000*/  LDC R1, c[0x0][0x37c] ;  /* 0x0000df00ff017b82 */ /* 0x000fe20000000800 */
[----:B------:R-:W0:Y:S01]  /*0010*/  LDCU UR8, c[0x0][0x394] ;  /* 0x00007280ff0877ac */ /* 0x000e220008000800 */
[----:B------:R-:W1:Y:S06]  /*0020*/  S2R R3, SR_TID.X ;  /* 0x0000000000037919 */ /* 0x000e6c0000002100 */
[----:B------:R-:W1:Y:S01]  /*0030*/  S2UR UR4, SR_CTAID.X ;  /* 0x00000000000479c3 */ /* 0x000e620000002500 */
[----:B------:R-:W2:Y:S07]  /*0040*/  LDCU.64 UR6, c[0x0][0x358] ;  /* 0x00006b00ff0677ac */ /* 0x000eae0008000a00 */
[----:B------:R-:W1:Y:S01]  /*0050*/  LDC R2, c[0x0][0x360] ;  /* 0x0000d800ff027b82 */ /* 0x000e620000000800 */
[----:B0-----:R-:W-:-:S04]  /*0060*/  USHF.R.S32.HI UR5, URZ, 0x1f, UR8 ;  /* 0x0000001fff057899 */ /* 0x001fc80008011408 */
[----:B------:R-:W-:Y:S01]  /*0070*/  UISETP.NE.U32.AND UP0, UPT, UR5, URZ, UPT ;  /* 0x000000ff0500728c */ /* 0x000fe2000bf05070 */
[----:B-1----:R-:W-:-:S08]  /*0080*/  IMAD R2, R2, UR4, R3 ;  /* 0x0000000402027c24 */ /* 0x002fd0000f8e0203 */
[----:B--2---:R-:W-:Y:S05]  /*0090*/  BRA.U UP0, `(.L_x_4) ;  /* 0x00000001005c7547 */ /* 0x004fea000b800000 */
[----:B------:R-:W0:Y:S01]  /*00a0*/  I2F.U32.RP R0, UR8 ;  /* 0x0000000800007d06 */ /* 0x000e220008209000 */
[----:B------:R-:W-:-:S07]  /*00b0*/  ISETP.NE.U32.AND P2, PT, RZ, UR8, PT ;  /* 0x00000008ff007c0c */ /* 0x000fce000bf45070 */
[----:B0-----:R-:W0:Y:S02]  /*00c0*/  MUFU.RCP R0, R0 ;  /* 0x0000000000007308 */ /* 0x001e240000001000 */
[----:B0-----:R-:W-:Y:S02]  /*00d0*/  VIADD R4, R0, 0xffffffe ;  /* 0x0ffffffe00047836 */ /* 0x001fe40000000000 */
[----:B------:R-:W-:-:S04]  /*00e0*/  IMAD.MOV.U32 R0, RZ, RZ, RZ ;  /* 0x000000ffff007224 */ /* 0x000fc800078e00ff */
[----:B------:R0:W1:Y:S02]  /*00f0*/  F2I.FTZ.U32.TRUNC.NTZ R5, R4 ;  /* 0x0000000400057305 */ /* 0x000064000021f000 */
[----:B0-----:R-:W-:Y:S01]  /*0100*/  IMAD.MOV.U32 R4, RZ, RZ, RZ ;  /* 0x000000ffff047224 */ /* 0x001fe200078e00ff */
[----:B-1----:R-:W-:-:S05]  /*0110*/  IADD3 R7, PT, PT, RZ, -R5, RZ ;  /* 0x80000005ff077210 */ /* 0x002fca0007ffe0ff */
[----:B------:R-:W-:-:S04]  /*0120*/  IMAD R7, R7, UR8, RZ ;  /* 0x0000000807077c24 */ /* 0x000fc8000f8e02ff */
[----:B------:R-:W-:-:S06]  /*0130*/  IMAD.HI.U32 R5, R5, R7, R4 ;  /* 0x0000000705057227 */ /* 0x000fcc00078e0004 */
[----:B------:R-:W-:-:S05]  /*0140*/  IMAD.HI.U32 R4, R5, R2, RZ ;  /* 0x0000000205047227 */ /* 0x000fca00078e00ff */
[----:B------:R-:W-:-:S05]  /*0150*/  IADD3 R5, PT, PT, -R4, RZ, RZ ;  /* 0x000000ff04057210 */ /* 0x000fca0007ffe1ff */
[----:B------:R-:W-:-:S05]  /*0160*/  IMAD R5, R5, UR8, R2 ;  /* 0x0000000805057c24 */ /* 0x000fca000f8e0202 */
[----:B------:R-:W-:-:S13]  /*0170*/  ISETP.GE.U32.AND P0, PT, R5, UR8, PT ;  /* 0x0000000805007c0c */ /* 0x000fda000bf06070 */
[----:B------:R-:W-:Y:S01]  /*0180*/  @P0 VIADD R5, R5, -UR8 ;  /* 0x8000000805050c36 */ /* 0x000fe20008000000 */
[----:B------:R-:W-:-:S04]  /*0190*/  @P0 IADD3 R4, PT, PT, R4, 0x1, RZ ;  /* 0x0000000104040810 */ /* 0x000fc80007ffe0ff */
[----:B------:R-:W-:Y:S01]  /*01a0*/  ISETP.GE.U32.AND P1, PT, R5, UR8, PT ;  /* 0x0000000805007c0c */ /* 0x000fe2000bf26070 */
[----:B------:R-:W-:-:S12]  /*01b0*/  HFMA2 R5, -RZ, RZ, 0, 0 ;  /* 0x00000000ff057431 */ /* 0x000fd800000001ff */
[----:B------:R-:W-:Y:S01]  /*01c0*/  @P1 VIADD R4, R4, 0x1 ;  /* 0x0000000104041836 */ /* 0x000fe20000000000 */
[----:B------:R-:W-:-:S04]  /*01d0*/  @!P2 LOP3.LUT R4, RZ, UR8, RZ, 0x33, !PT ;  /* 0x00000008ff04ac12 */ /* 0x000fc8000f8e33ff */
[----:B------:R-:W-:-:S05]  /*01e0*/  IADD3 R9, PT, PT, -R4, RZ, RZ ;  /* 0x000000ff04097210 */ /* 0x000fca0007ffe1ff */
[----:B------:R-:W-:Y:S01]  /*01f0*/  IMAD R9, R9, UR8, R2 ;  /* 0x0000000809097c24 */ /* 0x000fe2000f8e0202 */
[----:B------:R-:W-:Y:S06]  /*0200*/  BRA `(.L_x_5) ;  /* 0x0000000000347947 */ /* 0x000fec0003800000 */
.L_x_4:
[----:B------:R-:W-:-:S07]  /*0210*/  MOV R0, 0x230 ;  /* 0x0000023000007802 */ /* 0x000fce0000000f00 */
[----:B------:R-:W-:Y:S05]  /*0220*/  CALL.REL.NOINC `($__internal_1_$__cuda_sm20_div_u64) ;  /* 0x0000000000647944 */ /* 0x000fea0003c00000 */
[----:B------:R-:W0:Y:S01]  /*0230*/  LDCU UR4, c[0x0][0x394] ;  /* 0x00007280ff0477ac */ /* 0x000e220008000800 */
[----:B------:R-:W-:Y:S02]  /*0240*/  IADD3 R11, P0, PT, RZ, -R6, RZ ;  /* 0x80000006ff0b7210 */ /* 0x000fe40007f1e0ff */
[----:B------:R-:W-:-:S03]  /*0250*/  MOV R3, RZ ;  /* 0x000000ff00037202 */ /* 0x000fc60000000f00 */
[----:B------:R-:W-:-:S04]  /*0260*/  IMAD.X R0, RZ, RZ, ~R7, P0 ;  /* 0x000000ffff007224 */ /* 0x000fc800000e0e07 */
[----:B0-----:R-:W-:Y:S02]  /*0270*/  IMAD R0, R0, UR4, RZ ;  /* 0x0000000400007c24 */ /* 0x001fe4000f8e02ff */
[----:B------:R-:W-:-:S04]  /*0280*/  IMAD.WIDE.U32 R4, R11, UR4, R2 ;  /* 0x000000040b047c25 */ /* 0x000fc8000f8e0002 */
[----:B------:R-:W-:Y:S02]  /*0290*/  IMAD R11, R11, UR5, R0 ;  /* 0x000000050b0b7c24 */ /* 0x000fe4000f8e0200 */
[----:B------:R-:W-:Y:S02]  /*02a0*/  IMAD.MOV.U32 R9, RZ, RZ, R4 ;  /* 0x000000ffff097224 */ /* 0x000fe400078e0004 */
[----:B------:R-:W-:Y:S01]  /*02b0*/  IMAD.MOV.U32 R4, RZ, RZ, R6 ;  /* 0x000000ffff047224 */ /* 0x000fe200078e0006 */
[----:B------:R-:W-:Y:S02]  /*02c0*/  IADD3 R0, PT, PT, R5, R11, RZ ;  /* 0x0000000b05007210 */ /* 0x000fe40007ffe0ff */
[----:B------:R-:W-:-:S07]  /*02d0*/  MOV R5, R7 ;  /* 0x0000000700057202 */ /* 0x000fce0000000f00 */
.L_x_5:
[----:B------:R-:W0:Y:S01]  /*02e0*/  LDCU UR5, c[0x0][0x390] ;  /* 0x00007200ff0577ac */ /* 0x000e220008000800 */
[----:B------:R-:W1:Y:S01]  /*02f0*/  LDCU.128 UR8, c[0x0][0x380] ;  /* 0x00007000ff0877ac */ /* 0x000e620008000c00 */
[----:B0-----:R-:W-:Y:S02]  /*0300*/  USHF.R.S32.HI UR4, URZ, 0x1f, UR5 ;  /* 0x0000001fff047899 */ /* 0x001fe40008011405 */
[----:B------:R-:W-:Y:S02]  /*0310*/  IMAD R0, R0, UR5, RZ ;  /* 0x0000000500007c24 */ /* 0x000fe4000f8e02ff */
[----:B------:R-:W-:-:S04]  /*0320*/  IMAD.WIDE.U32 R4, R9, UR5, R4 ;  /* 0x0000000509047c25 */ /* 0x000fc8000f8e0004 */
[----:B------:R-:W-:Y:S01]  /*0330*/  IMAD R3, R9, UR4, R0 ;  /* 0x0000000409037c24 */ /* 0x000fe2000f8e0200 */
[----:B-1----:R-:W-:-:S03]  /*0340*/  LEA R6, P0, R4, UR10, 0x2 ;  /* 0x0000000a04067c11 */ /* 0x002fc6000f8010ff */
[----:B------:R-:W-:-:S05]  /*0350*/  IMAD.IADD R3, R5, 0x1, R3 ;  /* 0x0000000105037824 */ /* 0x000fca00078e0203 */
[----:B------:R-:W-:-:S06]  /*0360*/  LEA.HI.X R7, R4, UR11, R3, 0x2, P0 ;  /* 0x0000000b04077c11 */ /* 0x000fcc00080f1403 */
[----:B------:R-:W2:Y:S01]  /*0370*/  LDG.E R7, desc[UR6][R6.64] ;  /* 0x0000000606077981 */ /* 0x000ea2000c1e1900 */
[----:B------:R-:W-:-:S04]  /*0380*/  LEA R4, P0, R2, UR8, 0x2 ;  /* 0x0000000802047c11 */ /* 0x000fc8000f8010ff */
[----:B------:R-:W-:-:S05]  /*0390*/  LEA.HI.X R5, R2, UR9, RZ, 0x2, P0 ;  /* 0x0000000902057c11 */ /* 0x000fca00080f14ff */
[----:B--2---:R-:W-:Y:S01]  /*03a0*/  STG.E desc[UR6][R4.64], R7 ;  /* 0x0000000704007986 */ /* 0x004fe2000c101906 */
[----:B------:R-:W-:Y:S05]  /*03b0*/  EXIT ;  /* 0x000000000000794d */ /* 0x000fea0003800000 */
        .weak           $__internal_1_$__cuda_sm20_div_u64
        .type           $__internal_1_$__cuda_sm20_div_u64,@function
        .size           $__internal_1_$__cuda_sm20_div_u64,(.L_x_10 - $__internal_1_$__cuda_sm20_div_u64)
$__internal_1_$__cuda_sm20_div_u64:
[----:B------:R-:W0:Y:S02]  /*03c0*/  LDCU UR4, c[0x0][0x394] ;  /* 0x00007280ff0477ac */ /* 0x000e240008000800 */
[----:B0-----:R-:W0:Y:S08]  /*03d0*/  I2F.U64.RP R8, UR4 ;  /* 0x0000000400087d12 */ /* 0x001e300008309000 */
[----:B0-----:R-:W0:Y:S02]  /*03e0*/  MUFU.RCP R8, R8 ;  /* 0x0000000800087308 */ /* 0x001e240000001000 */
[----:B0-----:R-:W-:-:S06]  /*03f0*/  IADD3 R4, PT, PT, R8, 0x1ffffffe, RZ ;  /* 0x1ffffffe08047810 */ /* 0x001fcc0007ffe0ff */
[----:B------:R-:W0:Y:S02]  /*0400*/  F2I.U64.TRUNC R4, R4 ;  /* 0x0000000400047311 */ /* 0x000e24000020d800 */
[----:B0-----:R-:W-:-:S04]  /*0410*/  IMAD.WIDE.U32 R6, R4, UR4, RZ ;  /* 0x0000000404067c25 */ /* 0x001fc8000f8e00ff */
[----:B------:R-:W-:Y:S01]  /*0420*/  IMAD R7, R4, UR5, R7 ;  /* 0x0000000504077c24 */ /* 0x000fe2000f8e0207 */
[----:B------:R-:W-:-:S03]  /*0430*/  IADD3 R9, P0, PT, RZ, -R6, RZ ;  /* 0x80000006ff097210 */ /* 0x000fc60007f1e0ff */
[----:B------:R-:W-:Y:S02]  /*0440*/  IMAD R7, R5, UR4, R7 ;  /* 0x0000000405077c24 */ /* 0x000fe4000f8e0207 */
[----:B------:R-:W-:-:S04]  /*0450*/  IMAD.HI.U32 R6, R4, R9, RZ ;  /* 0x0000000904067227 */ /* 0x000fc800078e00ff */
[----:B------:R-:W-:Y:S01]  /*0460*/  IMAD.X R11, RZ, RZ, ~R7, P0 ;  /* 0x000000ffff0b7224 */ /* 0x000fe200000e0e07 */
[----:B------:R-:W-:-:S03]  /*0470*/  MOV R7, R4 ;  /* 0x0000000400077202 */ /* 0x000fc60000000f00 */
[-C--:B------:R-:W-:Y:S02]  /*0480*/  IMAD R13, R5, R11.reuse, RZ ;  /* 0x0000000b050d7224 */ /* 0x080fe400078e02ff */
[----:B------:R-:W-:-:S04]  /*0490*/  IMAD.WIDE.U32 R6, P0, R4, R11, R6 ;  /* 0x0000000b04067225 */ /* 0x000fc80007800006 */
[----:B------:R-:W-:-:S04]  /*04a0*/  IMAD.HI.U32 R11, R5, R11, RZ ;  /* 0x0000000b050b7227 */ /* 0x000fc800078e00ff */
[----:B------:R-:W-:-:S05]  /*04b0*/  IMAD.HI.U32 R6, P1, R5, R9, R6 ;  /* 0x0000000905067227 */ /* 0x000fca0007820006 */
[----:B------:R-:W-:Y:S01]  /*04c0*/  IADD3 R7, P2, PT, R13, R6, RZ ;  /* 0x000000060d077210 */ /* 0x000fe20007f5e0ff */
[----:B------:R-:W-:-:S04]  /*04d0*/  IMAD.X R6, R11, 0x1, R5, P0 ;  /* 0x000000010b067824 */ /* 0x000fc800000e0605 */
[----:B------:R-:W-:Y:S01]  /*04e0*/  IMAD.WIDE.U32 R4, R7, UR4, RZ ;  /* 0x0000000407047c25 */ /* 0x000fe2000f8e00ff */
[----:B------:R-:W-:-:S03]  /*04f0*/  IADD3.X R9, PT, PT, RZ, RZ, R6, P2, P1 ;  /* 0x000000ffff097210 */ /* 0x000fc600017e2406 */
[----:B------:R-:W-:Y:S01]  /*0500*/  IMAD R6, R7, UR5, R5 ;  /* 0x0000000507067c24 */ /* 0x000fe2000f8e0205 */
[----:B------:R-:W-:-:S03]  /*0510*/  IADD3 R5, P0, PT, RZ, -R4, RZ ;  /* 0x80000004ff057210 */ /* 0x000fc60007f1e0ff */
[----:B------:R-:W-:Y:S02]  /*0520*/  IMAD R4, R9, UR4, R6 ;  /* 0x0000000409047c24 */ /* 0x000fe4000f8e0206 */
[----:B------:R-:W-:-:S03]  /*0530*/  IMAD.HI.U32 R6, R7, R5, RZ ;  /* 0x0000000507067227 */ /* 0x000fc600078e00ff */
[----:B------:R-:W-:-:S05]  /*0540*/  IADD3.X R4, PT, PT, RZ, ~R4, RZ, P0, !PT ;  /* 0x80000004ff047210 */ /* 0x000fca00007fe4ff */
[----:B------:R-:W-:-:S04]  /*0550*/  IMAD.WIDE.U32 R6, P0, R7, R4, R6 ;  /* 0x0000000407067225 */ /* 0x000fc80007800006 */
[C---:B------:R-:W-:Y:S02]  /*0560*/  IMAD R8, R9.reuse, R4, RZ ;  /* 0x0000000409087224 */ /* 0x040fe400078e02ff */
[----:B------:R-:W-:-:S04]  /*0570*/  IMAD.HI.U32 R7, P1, R9, R5, R6 ;  /* 0x0000000509077227 */ /* 0x000fc80007820006 */
[----:B------:R-:W-:Y:S02]  /*0580*/  HFMA2 R5, -RZ, RZ, 0, 0 ;  /* 0x00000000ff057431 */ /* 0x000fe400000001ff */
[----:B------:R-:W-:Y:S01]  /*0590*/  IMAD.HI.U32 R6, R9, R4, RZ ;  /* 0x0000000409067227 */ /* 0x000fe200078e00ff */
[----:B------:R-:W-:-:S03]  /*05a0*/  IADD3 R7, P2, PT, R8, R7, RZ ;  /* 0x0000000708077210 */ /* 0x000fc60007f5e0ff */
[----:B------:R-:W-:Y:S02]  /*05b0*/  IMAD.X R9, R6, 0x1, R9, P0 ;  /* 0x0000000106097824 */ /* 0x000fe400000e0609 */
[----:B------:R-:W-:-:S03]  /*05c0*/  IMAD.HI.U32 R4, R7, R2, RZ ;  /* 0x0000000207047227 */ /* 0x000fc600078e00ff */
[----:B------:R-:W-:Y:S01]  /*05d0*/  IADD3.X R9, PT, PT, RZ, RZ, R9, P2, P1 ;  /* 0x000000ffff097210 */ /* 0x000fe200017e2409 */
[----:B------:R-:W-:-:S04]  /*05e0*/  IMAD.WIDE.U32 R4, RZ, R7, R4 ;  /* 0x00000007ff047225 */ /* 0x000fc800078e0004 */
[----:B------:R-:W-:-:S04]  /*05f0*/  IMAD.HI.U32 R4, P0, R9, R2, R4 ;  /* 0x0000000209047227 */ /* 0x000fc80007800004 */
[----:B------:R-:W-:Y:S01]  /*0600*/  IMAD.X R6, RZ, RZ, RZ, P0 ;  /* 0x000000ffff067224 */ /* 0x000fe200000e06ff */
[----:B------:R-:W-:-:S04]  /*0610*/  IADD3 R7, P1, PT, RZ, R4, RZ ;  /* 0x00000004ff077210 */ /* 0x000fc80007f3e0ff */
[----:B------:R-:W-:Y:S01]  /*0620*/  IADD3.X R6, PT, PT, RZ, R6, RZ, P1, !PT ;  /* 0x00000006ff067210 */ /* 0x000fe20000ffe4ff */
[----:B------:R-:W-:-:S04]  /*0630*/  IMAD.WIDE.U32 R4, R7, UR4, RZ ;  /* 0x0000000407047c25 */ /* 0x000fc8000f8e00ff */
[----:B------:R-:W-:Y:S01]  /*0640*/  IMAD R5, R7, UR5, R5 ;  /* 0x0000000507057c24 */ /* 0x000fe2000f8e0205 */
[----:B------:R-:W-:-:S03]  /*0650*/  IADD3 R11, P1, PT, -R4, R2, RZ ;  /* 0x00000002040b7210 */ /* 0x000fc60007f3e1ff */
[----:B------:R-:W-:Y:S01]  /*0660*/  IMAD R5, R6, UR4, R5 ;  /* 0x0000000406057c24 */ /* 0x000fe2000f8e0205 */
[C---:B------:R-:W-:Y:S02]  /*0670*/  ISETP.GE.U32.AND P0, PT, R11.reuse, UR4, PT ;  /* 0x000000040b007c0c */ /* 0x040fe4000bf06070 */
[----:B------:R-:W-:Y:S01]  /*0680*/  IADD3 R8, P2, PT, R11, -UR4, RZ ;  /* 0x800000040b087c10 */ /* 0x000fe2000ff5e0ff */
[----:B------:R-:W-:Y:S01]  /*0690*/  IMAD.X R13, RZ, RZ, ~R5, P1 ;  /* 0x000000ffff0d7224 */ /* 0x000fe200008e0e05 */
[----:B------:R-:W-:-:S04]  /*06a0*/  IADD3 R4, P1, PT, R7, 0x1, RZ ;  /* 0x0000000107047810 */ /* 0x000fc80007f3e0ff */
[C---:B------:R-:W-:Y:S02]  /*06b0*/  ISETP.GE.U32.AND.EX P0, PT, R13.reuse, UR5, PT, P0 ;  /* 0x000000050d007c0c */ /* 0x040fe4000bf06100 */
[----:B------:R-:W-:Y:S02]  /*06c0*/  IADD3.X R10, PT, PT, R13, ~UR5, RZ, P2, !PT ;  /* 0x800000050d0a7c10 */ /* 0x000fe400097fe4ff */
[----:B------:R-:W-:Y:S02]  /*06d0*/  IADD3.X R9, PT, PT, RZ, R6, RZ, P1, !PT ;  /* 0x00000006ff097210 */ /* 0x000fe40000ffe4ff */
[----:B------:R-:W-:Y:S02]  /*06e0*/  SEL R8, R8, R11, P0 ;  /* 0x0000000b08087207 */ /* 0x000fe40000000000 */
[----:B------:R-:W-:Y:S02]  /*06f0*/  SEL R5, R4, R7, P0 ;  /* 0x0000000704057207 */ /* 0x000fe40000000000 */
[----:B------:R-:W-:-:S02]  /*0700*/  SEL R7, R10, R13, P0 ;  /* 0x0000000d0a077207 */ /* 0x000fc40000000000 */
[----:B------:R-:W-:Y:S02]  /*0710*/  SEL R4, R9, R6, P0 ;  /* 0x0000000609047207 */ /* 0x000fe40000000000 */
[----:B------:R-:W-:Y:S02]  /*0720*/  ISETP.GE.U32.AND P0, PT, R8, UR4, PT ;  /* 0x0000000408007c0c */ /* 0x000fe4000bf06070 */
[----:B------:R-:W-:Y:S02]  /*0730*/  IADD3 R6, P2, PT, R5, 0x1, RZ ;  /* 0x0000000105067810 */ /* 0x000fe40007f5e0ff */
[----:B------:R-:W-:Y:S02]  /*0740*/  ISETP.GE.U32.AND.EX P0, PT, R7, UR5, PT, P0 ;  /* 0x0000000507007c0c */ /* 0x000fe4000bf06100 */
[----:B------:R-:W-:Y:S01]  /*0750*/  ISETP.NE.U32.AND P1, PT, RZ, UR4, PT ;  /* 0x00000004ff007c0c */ /* 0x000fe2000bf25070 */
[----:B------:R-:W-:Y:S01]  /*0760*/  IMAD.X R7, RZ, RZ, R4, P2 ;  /* 0x000000ffff077224 */ /* 0x000fe200010e0604 */
[----:B------:R-:W-:Y:S01]  /*0770*/  SEL R6, R6, R5, P0 ;  /* 0x0000000506067207 */ /* 0x000fe20000000000 */
[----:B------:R-:W-:Y:S01]  /*0780*/  IMAD.MOV.U32 R5, RZ, RZ, 0x0 ;  /* 0x00000000ff057424 */ /* 0x000fe200078e00ff */
[----:B------:R-:W-:-:S02]  /*0790*/  ISETP.NE.AND.EX P1, PT, RZ, UR5, PT, P1 ;  /* 0x00000005ff007c0c */ /* 0x000fc4000bf25310 */
[----:B------:R-:W-:Y:S02]  /*07a0*/  SEL R7, R7, R4, P0 ;  /* 0x0000000407077207 */ /* 0x000fe40000000000 */
[----:B------:R-:W-:Y:S02]  /*07b0*/  MOV R4, R0 ;  /* 0x0000000000047202 */ /* 0x000fe40000000f00 */
[----:B------:R-:W-:Y:S02]  /*07c0*/  SEL R6, R6, 0xffffffff, P1 ;  /* 0xffffffff06067807 */ /* 0x000fe40000800000 */
[----:B------:R-:W-:Y:S01]  /*07d0*/  SEL R7, R7, 0xffffffff, P1 ;  /* 0xffffffff07077807 */ /* 0x000fe20000800000 */
[----:B------:R-:W-:Y:S06]  /*07e0*/  RET.REL.NODEC R4 `(_Z21globalMemStrideKernelPiS_ii) ;  /* 0xfffffff804047950 */ /* 0x000fec0003c3ffff */
.L_x_6:
        /* <DEDUP_REMOVED lines=9> */
.L_x_10:


//--------------------- .text._Z24globalMemCoalescedKernelPiS_m --------------------------
	.section	.text._Z24globalMemCoalescedKernelPiS_m,"ax",@progbits
	.align	128
        .global         _Z24globalMemCoalescedKernelPiS_m
        .type           _Z24globalMemCoalescedKernelPiS_m,@function
        .size           _Z24globalMemCoalescedKernelPiS_m,(.L_x_13 - _Z24globalMemCoalescedKernelPiS_m)
        .other          _Z24globalMemCoalescedKernelPiS_m,@"STO_CUDA_ENTRY STV_DEFAULT"
_Z24globalMemCoalescedKernelPiS_m:
.text._Z24globalMemCoalescedKernelPiS_m:
[----:B------:R-:W-:Y:S01]  /*0000*/  LDC R1, c[0x0][0x37c] ;  /* 0x0000df00ff017b82 */ /* 0x000fe20000000800 */
[----:B------:R-:W0:Y:S02]  /*0010*/  LDCU.64 UR4, c[0x0][0x390] ;  /* 0x00007200ff0477ac */ /* 0x000e240008000a00 */
[----:B0-----:R-:W-:-:S04]  /*0020*/  ISETP.NE.U32.AND P0, PT, RZ, UR4, PT ;  /* 0x00000004ff007c0c */ /* 0x001fc8000bf05070 */
[----:B------:R-:W-:-:S13]  /*0030*/  ISETP.NE.AND.EX P0, PT, RZ, UR5, PT, P0 ;  /* 0x00000005ff007c0c */ /* 0x000fda000bf05300 */
[----:B------:R-:W-:Y:S05]  /*0040*/  @!P0 EXIT ;  /* 0x000000000000894d */ /* 0x000fea0003800000 */
[----:B------:R-:W0:Y:S01]  /*0050*/  S2R R3, SR_TID.X ;  /* 0x0000000000037919 */ /* 0x000e220000002100 */
[----:B------:R-:W0:Y:S01]  /*0060*/  S2UR UR4, SR_CTAID.X ;  /* 0x00000000000479c3 */ /* 0x000e220000002500 */
[----:B------:R-:W-:Y:S01]  /*0070*/  IMAD.MOV.U32 R9, RZ, RZ, RZ ;  /* 0x000000ffff097224 */ /* 0x000fe200078e00ff */
[----:B------:R-:W1:Y:S01]  /*0080*/  LDCU.64 UR6, c[0x0][0x358] ;  /* 0x00006b00ff0677ac */ /* 0x000e620008000a00 */
[----:B------:R-:W-:Y:S01]  /*0090*/  IMAD.MOV.U32 R11, RZ, RZ, RZ ;  /* 0x000000ffff0b7224 */ /* 0x000fe200078e00ff */
[----:B------:R-:W2:Y:S04]  /*00a0*/  LDCU.64 UR8, c[0x0][0x390] ;  /* 0x00007200ff0877ac */ /* 0x000ea80008000a00 */
[----:B------:R-:W0:Y:S01]  /*00b0*/  LDC R2, c[0x0][0x360] ;  /* 0x0000d800ff027b82 */ /* 0x000e220000000800 */
[----:B------:R-:W3:Y:S01]  /*00c0*/  LDCU UR5, c[0x0][0x370] ;  /* 0x00006e00ff0577ac */ /* 0x000ee20008000800 */
[----:B0-----:R-:W-:-:S02]  /*00d0*/  IMAD R0, R2, UR4, R3 ;  /* 0x0000000402007c24 */ /* 0x001fc4000f8e0203 */
[----:B-123--:R-:W-:-:S07]  /*00e0*/  IMAD.WIDE.U32 R2, R2, UR5, RZ ;  /* 0x0000000502027c25 */ /* 0x00efce000f8e00ff */
.L_x_7:
[----:B------:R-:W-:Y:S01]  /*00f0*/  IADD3 R8, P1, PT, R0, R9, RZ ;  /* 0x0000000900087210 */ /* 0x000fe20007f3e0ff */
[----:B------:R-:W0:Y:S03]  /*0100*/  LDC.64 R4, c[0x0][0x388] ;  /* 0x0000e200ff047b82 */ /* 0x000e260000000a00 */
[----:B------:R-:W-:Y:S01]  /*0110*/  ISETP.GE.U32.AND P0, PT, R8, UR8, PT ;  /* 0x0000000808007c0c */ /* 0x000fe2000bf06070 */
[----:B------:R-:W-:-:S05]  /*0120*/  IMAD.X R13, RZ, RZ, R11, P1 ;  /* 0x000000ffff0d7224 */ /* 0x000fca00008e060b */
[----:B------:R-:W-:-:S13]  /*0130*/  ISETP.GE.U32.AND.EX P0, PT, R13, UR9, PT, P0 ;  /* 0x000000090d007c0c */ /* 0x000fda000bf06100 */
[C---:B------:R-:W-:Y:S01]  /*0140*/  @!P0 IMAD.SHL.U32 R7, R8.reuse, 0x4, RZ ;  /* 0x0000000408078824 */ /* 0x040fe200078e00ff */
[----:B------:R-:W-:Y:S02]  /*0150*/  @!P0 SHF.L.U64.HI R8, R8, 0x2, R13 ;  /* 0x0000000208088819 */ /* 0x000fe4000001020d */
[----:B------:R-:W1:Y:S02]  /*0160*/  LDC.64 R12, c[0x0][0x380] ;  /* 0x0000e000ff0c7b82 */ /* 0x000e640000000a00 */
[----:B0-----:R-:W-:-:S05]  /*0170*/  @!P0 IADD3 R4, P1, PT, R7, R4, RZ ;  /* 0x0000000407048210 */ /* 0x001fca0007f3e0ff */
[----:B------:R-:W-:-:S06]  /*0180*/  @!P0 IMAD.X R5, R8, 0x1, R5, P1 ;  /* 0x0000000108058824 */ /* 0x000fcc00008e0605 */
[----:B------:R-:W2:Y:S01]  /*0190*/  @!P0 LDG.E R5, desc[UR6][R4.64] ;  /* 0x0000000604058981 */ /* 0x000ea2000c1e1900 */
[----:B-1----:R-:W-:-:S05]  /*01a0*/  @!P0 IADD3 R6, P1, PT, R7, R12, RZ ;  /* 0x0000000c07068210 */ /* 0x002fca0007f3e0ff */
[----:B------:R-:W-:-:S05]  /*01b0*/  @!P0 IMAD.X R7, R8, 0x1, R13, P1 ;  /* 0x0000000108078824 */ /* 0x000fca00008e060d */
[----:B--2---:R0:W-:Y:S01]  /*01c0*/  @!P0 STG.E desc[UR6][R6.64], R5 ;  /* 0x0000000506008986 */ /* 0x0041e2000c101906 */
[----:B------:R-:W-:-:S05]  /*01d0*/  IADD3 R9, P0, PT, R2, R9, RZ ;  /* 0x0000000902097210 */ /* 0x000fca0007f1e0ff */
[----:B------:R-:W-:Y:S01]  /*01e0*/  IMAD.X R11, R3, 0x1, R11, P0 ;  /* 0x00000001030b7824 */ /* 0x000fe200000e060b */
[----:B------:R-:W-:-:S04]  /*01f0*/  ISETP.GE.U32.AND P0, PT, R9, UR8, PT ;  /* 0x0000000809007c0c */ /* 0x000fc8000bf06070 */
[----:B------:R-:W-:-:S13]  /*0200*/  ISETP.GE.U32.AND.EX P0, PT, R11, UR9, PT, P0 ;  /* 0x000000090b007c0c */ /* 0x000fda000bf06100 */
[----:B0-----:R-:W-:Y:S05]  /*0210*/  @!P0 BRA `(.L_x_7) ;  /* 0xfffffffc00b48947 */ /* 0x001fea000383ffff */
[----:B------:R-:W-:Y:S05]  /*0220*/  EXIT ;  /* 0x000000000000794d */ /* 0x000fea0003800000 */
.L_x_8:
        /* <DEDUP_REMOVED lines=13> */
.L_x_13:


//--------------------- .nv.shared.reserved.0     --------------------------
	.section	.nv.shared.reserved.0,"aw",@nobits
	.weak		__nv_reservedSMEM_offset_0_alias
	.size		__nv_reservedSMEM_offset_0_alias, 0, 64
	.other		__nv_reservedSMEM_offset_0_alias,@"STO_CUDA_RESERVED_SHARED STV_DEFAULT"
__nv_reservedSMEM_offset_0_alias:
	.zero		0
	.zero		64


//--------------------- .nv.constant0._Z21globalMemOffsetKernelPiS_mm --------------------------
	.section	.nv.constant0._Z21globalMemOffsetKernelPiS_mm,"a",@progbits
	.sectionflags	@""
	.align	4
.nv.constant0._Z21globalMemOffsetKernelPiS_mm:
	.zero		928


//--------------------- .nv.constant0._Z21globalMemStrideKernelPiS_ii --------------------------
	.section	.nv.constant0._Z21globalMemStrideKernelPiS_ii,"a",@progbits
	.sectionflags	@""
	.align	4
.nv.constant0._Z21globalMemStrideKernelPiS_ii:
	.zero		920


//--------------------- .nv.constant0._Z24globalMemCoalescedKernelPiS_m --------------------------
	.section	.nv.constant0._Z24globalMemCoalescedKernelPiS_m,"a",@progbits
	.sectionflags	@""
	.align	4
.nv.constant0._Z24globalMemCoalescedKernelPiS_m:
	.zero		920


//--------------------- SYMBOLS --------------------------

	.type		.nv.reservedSmem.offset0,@object
	.size		.nv.reservedSmem.offset0,0x4
